	.headerflags	@"EF_CUDA_TEXMODE_UNIFIED EF_CUDA_64BIT_ADDRESS EF_CUDA_ACCELERATORS EF_CUDA_SM90 EF_CUDA_VIRTUAL_SM(EF_CUDA_SM90)"
	.elftype	@"ET_EXEC"


//--------------------- .nv.info                  --------------------------
	.section	.nv.info,"",@"SHT_CUDA_INFO"
	.align	4


	//----- nvinfo : EIATTR_REGCOUNT
	.align		4
        /*0000*/ 	.byte	0x04, 0x2f
        /*0002*/ 	.short	(.L_1 - .L_0)
	.align		4
.L_0:
        /*0004*/ 	.word	index@(triton_poi_fused_add_0)
        /*0008*/ 	.word	0x00000010


	//----- nvinfo : EIATTR_MIN_STACK_SIZE
	.align		4
.L_1:
        /*000c*/ 	.byte	0x04, 0x12
        /*000e*/ 	.short	(.L_3 - .L_2)
	.align		4
.L_2:
        /*0010*/ 	.word	index@(triton_poi_fused_add_0)
        /*0014*/ 	.word	0x00000000


	//----- nvinfo : EIATTR_FRAME_SIZE
	.align		4
.L_3:
        /*0018*/ 	.byte	0x04, 0x11
        /*001a*/ 	.short	(.L_5 - .L_4)
	.align		4
.L_4:
        /*001c*/ 	.word	index@(triton_poi_fused_add_0)
        /*0020*/ 	.word	0x00000000


	//----- nvinfo : EIATTR_MIN_STACK_SIZE
	.align		4
.L_5:
        /*0024*/ 	.byte	0x04, 0x12
        /*0026*/ 	.short	(.L_7 - .L_6)
	.align		4
.L_6:
        /*0028*/ 	.word	index@(triton_poi_fused_add_0)
        /*002c*/ 	.word	0x00000000
.L_7:


//--------------------- .nv.info.triton_poi_fused_add_0 --------------------------
	.section	.nv.info.triton_poi_fused_add_0,"",@"SHT_CUDA_INFO"
	.sectionflags	@""
	.align	4


	//----- nvinfo : EIATTR_CUDA_API_VERSION
	.align		4
        /*0000*/ 	.byte	0x04, 0x37
        /*0002*/ 	.short	(.L_9 - .L_8)
.L_8:
        /*0004*/ 	.word	0x0000007c


	//----- nvinfo : EIATTR_KPARAM_INFO
	.align		4
.L_9:
        /*0008*/ 	.byte	0x04, 0x17
        /*000a*/ 	.short	(.L_11 - .L_10)
.L_10:
        /*000c*/ 	.word	0x00000000
        /*0010*/ 	.short	0x0003
        /*0012*/ 	.short	0x0018
        /*0014*/ 	.byte	0x00, 0xf0, 0x11, 0x00


	//----- nvinfo : EIATTR_KPARAM_INFO
	.align		4
.L_11:
        /*0018*/ 	.byte	0x04, 0x17
        /*001a*/ 	.short	(.L_13 - .L_12)
.L_12:
        /*001c*/ 	.word	0x00000000
        /*0020*/ 	.short	0x0002
        /*0022*/ 	.short	0x0010
        /*0024*/ 	.byte	0x00, 0xf4, 0x21, 0x00


	//----- nvinfo : EIATTR_KPARAM_INFO
	.align		4
.L_13:
        /*0028*/ 	.byte	0x04, 0x17
        /*002a*/ 	.short	(.L_15 - .L_14)
.L_14:
        /*002c*/ 	.word	0x00000000
        /*0030*/ 	.short	0x0001
        /*0032*/ 	.short	0x0008
        /*0034*/ 	.byte	0x00, 0xf4, 0x21, 0x00


	//----- nvinfo : EIATTR_KPARAM_INFO
	.align		4
.L_15:
        /*0038*/ 	.byte	0x04, 0x17
        /*003a*/ 	.short	(.L_17 - .L_16)
.L_16:
        /*003c*/ 	.word	0x00000000
        /*0040*/ 	.short	0x0000
        /*0042*/ 	.short	0x0000
        /*0044*/ 	.byte	0x00, 0xf4, 0x21, 0x00


	//----- nvinfo : EIATTR_SPARSE_MMA_MASK
	.align		4
.L_17:
        /*0048*/ 	.byte	0x03, 0x50
        /*004a*/ 	.short	0x0000


	//----- nvinfo : EIATTR_MAXREG_COUNT
	.align		4
        /*004c*/ 	.byte	0x03, 0x1b
        /*004e*/ 	.short	0x00ff


	//----- nvinfo : EIATTR_EXIT_INSTR_OFFSETS
	.align		4
        /*0050*/ 	.byte	0x04, 0x1c
        /*0052*/ 	.short	(.L_19 - .L_18)


	//   ....[0]....
.L_18:
        /*0054*/ 	.word	0x00000190


	//   ....[1]....
        /*0058*/ 	.word	0x000001b0


	//----- nvinfo : EIATTR_REQNTID
	.align		4
.L_19:
        /*005c*/ 	.byte	0x04, 0x10
        /*005e*/ 	.short	(.L_21 - .L_20)
.L_20:
        /*0060*/ 	.word	0x00000080
        /*0064*/ 	.word	0x00000001
        /*0068*/ 	.word	0x00000001


	//----- nvinfo : EIATTR_CBANK_PARAM_SIZE
	.align		4
.L_21:
        /*006c*/ 	.byte	0x03, 0x19
        /*006e*/ 	.short	0x001c


	//----- nvinfo : EIATTR_PARAM_CBANK
	.align		4
        /*0070*/ 	.byte	0x04, 0x0a
        /*0072*/ 	.short	(.L_23 - .L_22)
	.align		4
.L_22:
        /*0074*/ 	.word	index@(.nv.constant0.triton_poi_fused_add_0)
        /*0078*/ 	.short	0x0210
        /*007a*/ 	.short	0x001c


	//----- nvinfo : EIATTR_SW_WAR
	.align		4
.L_23:
        /*007c*/ 	.byte	0x04, 0x36
        /*007e*/ 	.short	(.L_25 - .L_24)
.L_24:
        /*0080*/ 	.word	0x00000008
.L_25:


//--------------------- .nv.callgraph             --------------------------
	.section	.nv.callgraph,"",@"SHT_CUDA_CALLGRAPH"
	.align	4
	.sectionentsize	8
	.align		4
        /*0000*/ 	.word	0x00000000
	.align		4
        /*0004*/ 	.word	0xffffffff
	.align		4
        /*0008*/ 	.word	0x00000000
	.align		4
        /*000c*/ 	.word	0xfffffffe
	.align		4
        /*0010*/ 	.word	0x00000000
	.align		4
        /*0014*/ 	.word	0xfffffffd
	.align		4
        /*0018*/ 	.word	0x00000000
	.align		4
        /*001c*/ 	.word	0xfffffffc


//--------------------- .text.triton_poi_fused_add_0 --------------------------
	.section	.text.triton_poi_fused_add_0,"ax",@progbits
	.align	128
        .global         triton_poi_fused_add_0
        .type           triton_poi_fused_add_0,@function
        .size           triton_poi_fused_add_0,(.L_x_1 - triton_poi_fused_add_0)
        .other          triton_poi_fused_add_0,@"STO_CUDA_ENTRY STV_DEFAULT"
triton_poi_fused_add_0:
.text.triton_poi_fused_add_0:
[----:B------:R-:W0:Y:S02]  /*0000*/  LDC R1, c[0x0][0x28] ;  /* 0x00000a00ff017b82 */ /* 0x000e240000000800 */
[----:B------:R-:W1:Y:S01]  /*0010*/  S2R R0, SR_TID.X ;  /* 0x0000000000007919 */ /* 0x000e620000002100 */
[----:B------:R-:W2:Y:S01]  /*0020*/  LDC.64 R4, c[0x0][0x218] ;  /* 0x00008600ff047b82 */ /* 0x000ea20000000a00 */
[----:B------:R-:W-:Y:S02]  /*0030*/  CS2R R10, SRZ ;  /* 0x00000000000a7805 */ /* 0x000fe4000001ff00 */
[----:B------:R-:W-:Y:S01]  /*0040*/  CS2R R12, SRZ ;  /* 0x00000000000c7805 */ /* 0x000fe2000001ff00 */
[----:B------:R-:W3:Y:S01]  /*0050*/  S2R R9, SR_CTAID.X ;  /* 0x0000000000097919 */ /* 0x000ee20000002500 */
[----:B------:R-:W-:-:S03]  /*0060*/  ULDC.64 UR4, c[0x0][0x208] ;  /* 0x0000820000047ab9 */ /* 0x000fc60000000a00 */
[----:B------:R-:W4:Y:S01]  /*0070*/  LDC.64 R2, c[0x0][0x210] ;  /* 0x00008400ff027b82 */ /* 0x000f220000000a00 */
[----:B-1----:R-:W-:Y:S01]  /*0080*/  IMAD.SHL.U32 R0, R0, 0x2, RZ ;  /* 0x0000000200007824 */ /* 0x002fe200078e00ff */
[----:B---3--:R-:W-:-:S04]  /*0090*/  SHF.R.S32.HI R6, RZ, 0x17, R9 ;  /* 0x00000017ff067819 */ /* 0x008fc80000011409 */
[----:B------:R-:W-:-:S05]  /*00a0*/  LOP3.LUT R0, R0, 0xfe, RZ, 0xc0, !PT ;  /* 0x000000fe00007812 */ /* 0x000fca00078ec0ff */
[----:B------:R-:W-:Y:S01]  /*00b0*/  IMAD R9, R9, 0x100, R0 ;  /* 0x0000010009097824 */ /* 0x000fe200078e0200 */
[----:B------:R-:W-:-:S03]  /*00c0*/  SGXT R0, R6, 0x1 ;  /* 0x000000010600781a */ /* 0x000fc60000000200 */
[C---:B----4-:R-:W-:Y:S01]  /*00d0*/  IMAD.WIDE R2, R9.reuse, 0x4, R2 ;  /* 0x0000000409027825 */ /* 0x050fe200078e0202 */
[----:B------:R-:W-:Y:S02]  /*00e0*/  LEA.HI R0, R0, R9, RZ, 0x2 ;  /* 0x0000000900007211 */ /* 0x000fe400078f10ff */
[----:B------:R-:W-:Y:S02]  /*00f0*/  ISETP.GE.AND P0, PT, R9, 0x100, PT ;  /* 0x000001000900780c */ /* 0x000fe40003f06270 */
[----:B------:R-:W-:-:S05]  /*0100*/  LOP3.LUT R0, R0, 0xfffffffc, RZ, 0xc0, !PT ;  /* 0xfffffffc00007812 */ /* 0x000fca00078ec0ff */
[----:B------:R-:W-:-:S04]  /*0110*/  IMAD.IADD R7, R9, 0x1, -R0 ;  /* 0x0000000109077824 */ /* 0x000fc800078e0a00 */
[----:B--2---:R-:W-:Y:S02]  /*0120*/  IMAD.WIDE R4, R7, 0x4, R4 ;  /* 0x0000000407047825 */ /* 0x004fe400078e0204 */
[----:B------:R-:W2:Y:S01]  /*0130*/  @!P0 LDG.E.64 R10, desc[UR4][R2.64] ;  /* 0x00000004020a8981 */ /* 0x000ea2000c1e1b00 */
[----:B------:R-:W1:Y:S03]  /*0140*/  LDC.64 R6, c[0x0][0x220] ;  /* 0x00008800ff067b82 */ /* 0x000e660000000a00 */
[----:B------:R-:W2:Y:S01]  /*0150*/  @!P0 LDG.E.EL.64 R12, desc[UR4][R4.64] ;  /* 0x00000004040c8981 */ /* 0x000ea2000c2e1b00 */
[----:B-1----:R-:W-:-:S04]  /*0160*/  IMAD.WIDE R6, R9, 0x4, R6 ;  /* 0x0000000409067825 */ /* 0x002fc800078e0206 */
[----:B--2---:R-:W-:Y:S01]  /*0170*/  FADD R10, R12, R10 ;  /* 0x0000000a0c0a7221 */ /* 0x004fe20000000000 */
[----:B------:R-:W-:Y:S01]  /*0180*/  FADD R11, R13, R11 ;  /* 0x0000000b0d0b7221 */ /* 0x000fe20000000000 */
[----:B------:R-:W-:Y:S06]  /*0190*/  @P0 EXIT ;  /* 0x000000000000094d */ /* 0x000fec0003800000 */
[----:B------:R-:W-:Y:S01]  /*01a0*/  STG.E.64 desc[UR4][R6.64], R10 ;  /* 0x0000000a06007986 */ /* 0x000fe2000c101b04 */
[----:B------:R-:W-:Y:S05]  /*01b0*/  EXIT ;  /* 0x000000000000794d */ /* 0x000fea0003800000 */
.L_x_0:
[----:B------:R-:W-:-:S00]  /*01c0*/  BRA `(.L_x_0) ;  /* 0xfffffffc00fc7947 */ /* 0x000fc0000383ffff */
[----:B------:R-:W-:-:S00]  /*01d0*/  NOP ;  /* 0x0000000000007918 */ /* 0x000fc00000000000 */
        /* <DEDUP_REMOVED lines=10> */
.L_x_1:


//--------------------- .nv.constant0.triton_poi_fused_add_0 --------------------------
	.section	.nv.constant0.triton_poi_fused_add_0,"a",@progbits
	.sectionflags	@""
	.align	4
.nv.constant0.triton_poi_fused_add_0:
	.zero		556
